//
// Generated by NVIDIA NVVM Compiler
//
// Compiler Build ID: CL-36424714
// Cuda compilation tools, release 13.0, V13.0.88
// Based on NVVM 20.0.0
//

.version 9.0
.target sm_100
.address_size 64

	// .globl	_Z17wavelet_transformv

.visible .entry _Z17wavelet_transformv()
{


	ret;

}


// ===== COMPILED SASS (sm_100) =====

	.target	sm_100

	.elftype	@"ET_EXEC"


//--------------------- .note.nv.tkinfo           --------------------------
	.section	.note.nv.tkinfo,"",@"SHT_NOTE"
	.sectionflags	@"SHF_NOTE_NV_TKINFO"
	.tkinfo
        /*0018*/ 	.word	0x00000002
        /*0030*/ 	.string	""
        /*0030*/ 	.string	"ptxas"
        /*0030*/ 	.string	"Cuda compilation tools, release 13.0, V13.0.88"
        /*0030*/ 	.string	"Build cuda_13.0.r13.0/compiler.36424714_0"
        /*0030*/ 	.string	"-arch sm_100 -m 64 "



//--------------------- .note.nv.cuinfo           --------------------------
	.section	.note.nv.cuinfo,"",@"SHT_NOTE"
	.sectionflags	@"SHF_NOTE_NV_CUINFO"
        /*0018*/ 	.short	0x0002
        /*001a*/ 	.short	0x0064
        /*001c*/ 	.short	0x0082
	.zero		2


//--------------------- .nv.info                  --------------------------
	.section	.nv.info,"",@"SHT_CUDA_INFO"
	.align	4


	//----- nvinfo : EIATTR_REGCOUNT
	.align		4
        /*0000*/ 	.byte	0x04, 0x2f
        /*0002*/ 	.short	(.L_1 - .L_0)
	.align		4
.L_0:
        /*0004*/ 	.word	index@(_Z17wavelet_transformv)
        /*0008*/ 	.word	0x00000004


	//----- nvinfo : EIATTR_FRAME_SIZE
	.align		4
.L_1:
        /*000c*/ 	.byte	0x04, 0x11
        /*000e*/ 	.short	(.L_3 - .L_2)
	.align		4
.L_2:
        /*0010*/ 	.word	index@(_Z17wavelet_transformv)
        /*0014*/ 	.word	0x00000000


	//----- nvinfo : EIATTR_MIN_STACK_SIZE
	.align		4
.L_3:
        /*0018*/ 	.byte	0x04, 0x12
        /*001a*/ 	.short	(.L_5 - .L_4)
	.align		4
.L_4:
        /*001c*/ 	.word	index@(_Z17wavelet_transformv)
        /*0020*/ 	.word	0x00000000
.L_5:


//--------------------- .nv.compat                --------------------------
	.section	.nv.compat,"",@"SHT_CUDA_COMPAT_INFO"
	.align	4
        /*0000*/ 	.byte	0x02, 0x09, 0x00, 0x00, 0x02, 0x02, 0x01, 0x00, 0x02, 0x05, 0x05, 0x00, 0x03, 0x07, 0x01, 0x01
        /*0010*/ 	.byte	0x02, 0x03, 0x00, 0x00, 0x02, 0x06, 0x01, 0x00, 0x04, 0x0b, 0x08, 0x00, 0x09, 0x00, 0x00, 0x00
        /*0020*/ 	.byte	0x00, 0x00, 0x00, 0x00


//--------------------- .nv.info._Z17wavelet_transformv --------------------------
	.section	.nv.info._Z17wavelet_transformv,"",@"SHT_CUDA_INFO"
	.sectionflags	@""
	.align	4


	//----- nvinfo : EIATTR_CUDA_API_VERSION
	.align		4
        /*0000*/ 	.byte	0x04, 0x37
        /*0002*/ 	.short	(.L_7 - .L_6)
.L_6:
        /*0004*/ 	.word	0x00000082


	//----- nvinfo : EIATTR_SPARSE_MMA_MASK
	.align		4
.L_7:
        /*0008*/ 	.byte	0x03, 0x50
        /*000a*/ 	.short	0x0000


	//----- nvinfo : EIATTR_MAXREG_COUNT
	.align		4
        /*000c*/ 	.byte	0x03, 0x1b
        /*000e*/ 	.short	0x00ff


	//----- nvinfo : EIATTR_MERCURY_ISA_VERSION
	.align		4
        /*0010*/ 	.byte	0x03, 0x5f
        /*0012*/ 	.short	0x0101


	//----- nvinfo : EIATTR_VRC_CTA_INIT_COUNT
	.align		4
        /*0014*/ 	.byte	0x02, 0x4a
	.zero		1
	.zero		1


	//----- nvinfo : EIATTR_EXIT_INSTR_OFFSETS
	.align		4
        /*0018*/ 	.byte	0x04, 0x1c
        /*001a*/ 	.short	(.L_9 - .L_8)


	//   ....[0]....
.L_8:
        /*001c*/ 	.word	0x00000010


	//----- nvinfo : EIATTR_SW_WAR
	.align		4
.L_9:
        /*0020*/ 	.byte	0x04, 0x36
        /*0022*/ 	.short	(.L_11 - .L_10)
.L_10:
        /*0024*/ 	.word	0x00000008
.L_11:


//--------------------- .nv.callgraph             --------------------------
	.section	.nv.callgraph,"",@"SHT_CUDA_CALLGRAPH"
	.align	4
	.sectionentsize	8
	.align		4
        /*0000*/ 	.word	0x00000000
	.align		4
        /*0004*/ 	.word	0xffffffff
	.align		4
        /*0008*/ 	.word	0x00000000
	.align		4
        /*000c*/ 	.word	0xfffffffe
	.align		4
        /*0010*/ 	.word	0x00000000
	.align		4
        /*0014*/ 	.word	0xfffffffd
	.align		4
        /*0018*/ 	.word	0x00000000
	.align		4
        /*001c*/ 	.word	0xfffffffc


//--------------------- .text._Z17wavelet_transformv --------------------------
	.section	.text._Z17wavelet_transformv,"ax",@progbits
	.align	128
        .global         _Z17wavelet_transformv
        .type           _Z17wavelet_transformv,@function
        .size           _Z17wavelet_transformv,(.L_x_1 - _Z17wavelet_transformv)
        .other          _Z17wavelet_transformv,@"STO_CUDA_ENTRY STV_DEFAULT"
_Z17wavelet_transformv:
.text._Z17wavelet_transformv:
[----:B------:R-:W-:Y:S01]  /*0000*/  LDC R1, c[0x0][0x37c] ;  /* 0x0000df00ff017b82 */ /* 0x000fe20000000800 */
[----:B------:R-:W-:Y:S05]  /*0010*/  EXIT ;  /* 0x000000000000794d */ /* 0x000fea0003800000 */
.L_x_0:
[----:B------:R-:W-:-:S00]  /*0020*/  BRA `(.L_x_0) ;  /* 0xfffffffc00fc7947 */ /* 0x000fc0000383ffff */
[----:B------:R-:W-:-:S00]  /*0030*/  NOP ;  /* 0x0000000000007918 */ /* 0x000fc00000000000 */
        /* <DEDUP_REMOVED lines=12> */
.L_x_1:


//--------------------- .nv.shared.reserved.0     --------------------------
	.section	.nv.shared.reserved.0,"aw",@nobits
	.weak		__nv_reservedSMEM_offset_0_alias
	.size		__nv_reservedSMEM_offset_0_alias, 0, 64
	.other		__nv_reservedSMEM_offset_0_alias,@"STO_CUDA_RESERVED_SHARED STV_DEFAULT"
__nv_reservedSMEM_offset_0_alias:
	.zero		0
	.zero		64


//--------------------- .nv.constant0._Z17wavelet_transformv --------------------------
	.section	.nv.constant0._Z17wavelet_transformv,"a",@progbits
	.sectionflags	@""
	.align	4
.nv.constant0._Z17wavelet_transformv:
	.zero		896


//--------------------- SYMBOLS --------------------------

	.type		.nv.reservedSmem.offset0,@object
	.size		.nv.reservedSmem.offset0,0x4
